//
// Generated by NVIDIA NVVM Compiler
//
// Compiler Build ID: CL-36424714
// Cuda compilation tools, release 13.0, V13.0.88
// Based on NVVM 20.0.0
//

.version 9.0
.target sm_100
.address_size 64

	// .globl	mine_global_aligment
.extern .func  (.param .b32 func_retval0) vprintf
(
	.param .b64 vprintf_param_0,
	.param .b64 vprintf_param_1
)
;
// L has been demoted
// D has been demoted
.global .align 1 .b8 $str[40] = {40, 37, 100, 44, 32, 37, 100, 44, 32, 37, 100, 41, 32, 45, 62, 32, 117, 58, 32, 37, 50, 100, 44, 32, 108, 58, 32, 37, 50, 100, 44, 32, 100, 58, 32, 37, 50, 100, 10};
.global .align 1 .b8 $str$1[2] = {10};

.visible .entry mine_global_aligment(
	.param .u64 .ptr .align 1 mine_global_aligment_param_0,
	.param .u64 .ptr .align 1 mine_global_aligment_param_1
)
{
	.local .align 8 .b8 	__local_depot0[24];
	.reg .b64 	%SP;
	.reg .b64 	%SPL;
	.reg .pred 	%p<53>;
	.reg .b32 	%r<291>;
	.reg .b64 	%rd<38>;
	// demoted variable
	.shared .align 4 .b8 L[12];
	// demoted variable
	.shared .align 4 .b8 D[12];
	mov.u64 	%SPL, __local_depot0;
	cvta.local.u64 	%SP, %SPL;
	ld.param.u64 	%rd3, [mine_global_aligment_param_0];
	ld.param.u64 	%rd4, [mine_global_aligment_param_1];
	add.u64 	%rd5, %SP, 0;
	add.u64 	%rd1, %SPL, 0;
	add.u64 	%rd2, %SPL, 0;
	mov.u32 	%r1, %tid.x;
	setp.gt.u32 	%p1, %r1, 2;
	@%p1 bra 	$L__BB0_2;
	cvta.to.global.u64 	%rd7, %rd3;
	mul.wide.u32 	%rd8, %r1, 4;
	add.s64 	%rd9, %rd7, %rd8;
	ld.global.nc.u32 	%r117, [%rd9];
	shl.b32 	%r118, %r1, 2;
	mov.u32 	%r119, L;
	add.s32 	%r120, %r119, %r118;
	st.shared.u32 	[%r120], %r117;
	bra.uni 	$L__BB0_3;
$L__BB0_2:
	setp.gt.u32 	%p2, %r1, 4;
	@%p2 bra 	$L__BB0_4;
$L__BB0_3:
	cvta.to.global.u64 	%rd10, %rd4;
	mul.wide.u32 	%rd11, %r1, 4;
	add.s64 	%rd12, %rd10, %rd11;
	ld.global.nc.u32 	%r121, [%rd12];
	shl.b32 	%r122, %r1, 2;
	mov.u32 	%r123, D;
	add.s32 	%r124, %r123, %r122;
	st.shared.u32 	[%r124], %r121;
$L__BB0_4:
	bar.sync 	0;
	ld.shared.u32 	%r125, [D];
	setp.ge.u32 	%p3, %r1, %r125;
	@%p3 bra 	$L__BB0_21;
	ld.shared.u32 	%r241, [L];
	setp.lt.u32 	%p4, %r1, %r241;
	mov.b32 	%r245, 0;
	mov.u32 	%r246, %r1;
	mov.u32 	%r247, %r245;
	@%p4 bra 	$L__BB0_8;
	mov.b32 	%r242, 0;
	mov.u32 	%r129, L;
	mov.u32 	%r246, %r1;
	mov.u32 	%r245, %r242;
$L__BB0_7:
	sub.s32 	%r246, %r246, %r241;
	add.s32 	%r247, %r242, 1;
	add.s32 	%r245, %r245, -1;
	shl.b32 	%r128, %r242, 2;
	add.s32 	%r130, %r129, %r128;
	ld.shared.u32 	%r241, [%r130+4];
	setp.ge.u32 	%p5, %r246, %r241;
	mov.u32 	%r242, %r247;
	@%p5 bra 	$L__BB0_7;
$L__BB0_8:
	add.s32 	%r14, %r245, -1;
	and.b32  	%r132, %r247, %r14;
	setp.lt.s32 	%p6, %r132, 0;
	mov.b32 	%r248, 0;
	@%p6 bra 	$L__BB0_12;
	setp.gt.s32 	%p7, %r247, -1;
	@%p7 bra 	$L__BB0_11;
	neg.s32 	%r248, %r245;
	bra.uni 	$L__BB0_12;
$L__BB0_11:
	not.b32 	%r133, %r247;
	shr.s32 	%r134, %r14, 31;
	and.b32  	%r248, %r134, %r133;
$L__BB0_12:
	add.s32 	%r18, %r247, -1;
	and.b32  	%r136, %r18, %r245;
	setp.lt.s32 	%p8, %r136, 0;
	mov.b32 	%r249, 0;
	@%p8 bra 	$L__BB0_16;
	setp.gt.s32 	%p9, %r18, -1;
	@%p9 bra 	$L__BB0_15;
	not.b32 	%r249, %r245;
	bra.uni 	$L__BB0_16;
$L__BB0_15:
	neg.s32 	%r137, %r247;
	shr.s32 	%r138, %r245, 31;
	and.b32  	%r249, %r138, %r137;
$L__BB0_16:
	and.b32  	%r140, %r18, %r14;
	setp.lt.s32 	%p10, %r140, 0;
	mov.b32 	%r250, 0;
	@%p10 bra 	$L__BB0_20;
	setp.gt.s32 	%p11, %r18, -1;
	@%p11 bra 	$L__BB0_19;
	neg.s32 	%r250, %r245;
	bra.uni 	$L__BB0_20;
$L__BB0_19:
	neg.s32 	%r141, %r247;
	shr.s32 	%r142, %r14, 31;
	and.b32  	%r250, %r142, %r141;
$L__BB0_20:
	st.local.v2.u32 	[%rd2], {%r247, %r245};
	st.local.v2.u32 	[%rd2+8], {%r246, %r248};
	st.local.v2.u32 	[%rd2+16], {%r249, %r250};
	mov.u64 	%rd13, $str;
	cvta.global.u64 	%rd14, %rd13;
	{ // callseq 0, 0
	.param .b64 param0;
	st.param.b64 	[param0], %rd14;
	.param .b64 param1;
	st.param.b64 	[param1], %rd5;
	.param .b32 retval0;
	call.uni (retval0), 
	vprintf, 
	(
	param0, 
	param1
	);
	ld.param.b32 	%r143, [retval0];
	} // callseq 0
$L__BB0_21:
	setp.ne.s32 	%p12, %r1, 0;
	bar.sync 	0;
	@%p12 bra 	$L__BB0_23;
	mov.u64 	%rd16, $str$1;
	cvta.global.u64 	%rd17, %rd16;
	{ // callseq 1, 0
	.param .b64 param0;
	st.param.b64 	[param0], %rd17;
	.param .b64 param1;
	st.param.b64 	[param1], 0;
	.param .b32 retval0;
	call.uni (retval0), 
	vprintf, 
	(
	param0, 
	param1
	);
	ld.param.b32 	%r145, [retval0];
	} // callseq 1
$L__BB0_23:
	ld.shared.u32 	%r147, [D+4];
	setp.ge.u32 	%p13, %r1, %r147;
	@%p13 bra 	$L__BB0_40;
	ld.shared.u32 	%r251, [L];
	setp.lt.u32 	%p14, %r1, %r251;
	mov.b32 	%r257, 0;
	mov.b32 	%r255, 1;
	mov.u32 	%r256, %r1;
	@%p14 bra 	$L__BB0_27;
	mov.b32 	%r255, 1;
	mov.b32 	%r252, 0;
	mov.u32 	%r256, %r1;
$L__BB0_26:
	sub.s32 	%r256, %r256, %r251;
	add.s32 	%r257, %r252, 1;
	add.s32 	%r255, %r255, -1;
	shl.b32 	%r152, %r252, 2;
	mov.u32 	%r153, L;
	add.s32 	%r154, %r153, %r152;
	ld.shared.u32 	%r251, [%r154+4];
	setp.ge.u32 	%p15, %r256, %r251;
	mov.u32 	%r252, %r257;
	@%p15 bra 	$L__BB0_26;
$L__BB0_27:
	add.s32 	%r37, %r255, -1;
	and.b32  	%r156, %r257, %r37;
	setp.lt.s32 	%p16, %r156, 0;
	mov.b32 	%r258, 0;
	@%p16 bra 	$L__BB0_31;
	setp.lt.s32 	%p17, %r257, 0;
	@%p17 bra 	$L__BB0_30;
	not.b32 	%r157, %r257;
	shr.s32 	%r158, %r37, 31;
	and.b32  	%r258, %r158, %r157;
	bra.uni 	$L__BB0_31;
$L__BB0_30:
	neg.s32 	%r258, %r255;
$L__BB0_31:
	add.s32 	%r41, %r257, -1;
	and.b32  	%r160, %r41, %r255;
	setp.lt.s32 	%p18, %r160, 0;
	mov.b32 	%r259, 0;
	@%p18 bra 	$L__BB0_35;
	setp.lt.s32 	%p19, %r41, 0;
	@%p19 bra 	$L__BB0_34;
	neg.s32 	%r161, %r257;
	shr.s32 	%r162, %r255, 31;
	and.b32  	%r259, %r162, %r161;
	bra.uni 	$L__BB0_35;
$L__BB0_34:
	not.b32 	%r259, %r255;
$L__BB0_35:
	and.b32  	%r164, %r41, %r37;
	setp.lt.s32 	%p20, %r164, 0;
	mov.b32 	%r260, 0;
	@%p20 bra 	$L__BB0_39;
	setp.lt.s32 	%p21, %r41, 0;
	@%p21 bra 	$L__BB0_38;
	neg.s32 	%r165, %r257;
	shr.s32 	%r166, %r37, 31;
	and.b32  	%r260, %r166, %r165;
	bra.uni 	$L__BB0_39;
$L__BB0_38:
	neg.s32 	%r260, %r255;
$L__BB0_39:
	st.local.v2.u32 	[%rd2], {%r257, %r255};
	st.local.v2.u32 	[%rd2+8], {%r256, %r258};
	st.local.v2.u32 	[%rd2+16], {%r259, %r260};
	mov.u64 	%rd18, $str;
	cvta.global.u64 	%rd19, %rd18;
	{ // callseq 2, 0
	.param .b64 param0;
	st.param.b64 	[param0], %rd19;
	.param .b64 param1;
	st.param.b64 	[param1], %rd5;
	.param .b32 retval0;
	call.uni (retval0), 
	vprintf, 
	(
	param0, 
	param1
	);
	ld.param.b32 	%r167, [retval0];
	} // callseq 2
$L__BB0_40:
	setp.ne.s32 	%p22, %r1, 0;
	bar.sync 	0;
	@%p22 bra 	$L__BB0_42;
	mov.u64 	%rd21, $str$1;
	cvta.global.u64 	%rd22, %rd21;
	{ // callseq 3, 0
	.param .b64 param0;
	st.param.b64 	[param0], %rd22;
	.param .b64 param1;
	st.param.b64 	[param1], 0;
	.param .b32 retval0;
	call.uni (retval0), 
	vprintf, 
	(
	param0, 
	param1
	);
	ld.param.b32 	%r169, [retval0];
	} // callseq 3
$L__BB0_42:
	ld.shared.u32 	%r171, [D+8];
	setp.ge.u32 	%p23, %r1, %r171;
	@%p23 bra 	$L__BB0_59;
	ld.shared.u32 	%r261, [L];
	setp.lt.u32 	%p24, %r1, %r261;
	mov.b32 	%r267, 0;
	mov.b32 	%r265, 2;
	mov.u32 	%r266, %r1;
	@%p24 bra 	$L__BB0_46;
	mov.b32 	%r265, 2;
	mov.b32 	%r262, 0;
	mov.u32 	%r266, %r1;
$L__BB0_45:
	sub.s32 	%r266, %r266, %r261;
	add.s32 	%r267, %r262, 1;
	add.s32 	%r265, %r265, -1;
	shl.b32 	%r176, %r262, 2;
	mov.u32 	%r177, L;
	add.s32 	%r178, %r177, %r176;
	ld.shared.u32 	%r261, [%r178+4];
	setp.ge.u32 	%p25, %r266, %r261;
	mov.u32 	%r262, %r267;
	@%p25 bra 	$L__BB0_45;
$L__BB0_46:
	add.s32 	%r60, %r265, -1;
	and.b32  	%r180, %r267, %r60;
	setp.lt.s32 	%p26, %r180, 0;
	mov.b32 	%r268, 0;
	@%p26 bra 	$L__BB0_50;
	setp.lt.s32 	%p27, %r267, 0;
	@%p27 bra 	$L__BB0_49;
	not.b32 	%r181, %r267;
	shr.s32 	%r182, %r60, 31;
	and.b32  	%r268, %r182, %r181;
	bra.uni 	$L__BB0_50;
$L__BB0_49:
	neg.s32 	%r268, %r265;
$L__BB0_50:
	add.s32 	%r64, %r267, -1;
	and.b32  	%r184, %r64, %r265;
	setp.lt.s32 	%p28, %r184, 0;
	mov.b32 	%r269, 0;
	@%p28 bra 	$L__BB0_54;
	setp.lt.s32 	%p29, %r64, 0;
	@%p29 bra 	$L__BB0_53;
	neg.s32 	%r185, %r267;
	shr.s32 	%r186, %r265, 31;
	and.b32  	%r269, %r186, %r185;
	bra.uni 	$L__BB0_54;
$L__BB0_53:
	not.b32 	%r269, %r265;
$L__BB0_54:
	and.b32  	%r188, %r64, %r60;
	setp.lt.s32 	%p30, %r188, 0;
	mov.b32 	%r270, 0;
	@%p30 bra 	$L__BB0_58;
	setp.lt.s32 	%p31, %r64, 0;
	@%p31 bra 	$L__BB0_57;
	neg.s32 	%r189, %r267;
	shr.s32 	%r190, %r60, 31;
	and.b32  	%r270, %r190, %r189;
	bra.uni 	$L__BB0_58;
$L__BB0_57:
	neg.s32 	%r270, %r265;
$L__BB0_58:
	st.local.v2.u32 	[%rd2], {%r267, %r265};
	st.local.v2.u32 	[%rd2+8], {%r266, %r268};
	st.local.v2.u32 	[%rd2+16], {%r269, %r270};
	mov.u64 	%rd23, $str;
	cvta.global.u64 	%rd24, %rd23;
	{ // callseq 4, 0
	.param .b64 param0;
	st.param.b64 	[param0], %rd24;
	.param .b64 param1;
	st.param.b64 	[param1], %rd5;
	.param .b32 retval0;
	call.uni (retval0), 
	vprintf, 
	(
	param0, 
	param1
	);
	ld.param.b32 	%r191, [retval0];
	} // callseq 4
$L__BB0_59:
	setp.ne.s32 	%p32, %r1, 0;
	bar.sync 	0;
	@%p32 bra 	$L__BB0_61;
	mov.u64 	%rd26, $str$1;
	cvta.global.u64 	%rd27, %rd26;
	{ // callseq 5, 0
	.param .b64 param0;
	st.param.b64 	[param0], %rd27;
	.param .b64 param1;
	st.param.b64 	[param1], 0;
	.param .b32 retval0;
	call.uni (retval0), 
	vprintf, 
	(
	param0, 
	param1
	);
	ld.param.b32 	%r193, [retval0];
	} // callseq 5
$L__BB0_61:
	ld.shared.u32 	%r195, [D+12];
	setp.ge.u32 	%p33, %r1, %r195;
	@%p33 bra 	$L__BB0_78;
	ld.shared.u32 	%r271, [L+4];
	setp.lt.u32 	%p34, %r1, %r271;
	mov.b32 	%r277, 1;
	mov.b32 	%r275, 2;
	mov.u32 	%r276, %r1;
	@%p34 bra 	$L__BB0_65;
	mov.b32 	%r275, 2;
	mov.b32 	%r272, 1;
	mov.u32 	%r276, %r1;
$L__BB0_64:
	sub.s32 	%r276, %r276, %r271;
	add.s32 	%r277, %r272, 1;
	add.s32 	%r275, %r275, -1;
	shl.b32 	%r200, %r272, 2;
	mov.u32 	%r201, L;
	add.s32 	%r202, %r201, %r200;
	ld.shared.u32 	%r271, [%r202+4];
	setp.ge.u32 	%p35, %r276, %r271;
	mov.u32 	%r272, %r277;
	@%p35 bra 	$L__BB0_64;
$L__BB0_65:
	add.s32 	%r83, %r275, -1;
	and.b32  	%r204, %r277, %r83;
	setp.lt.s32 	%p36, %r204, 0;
	mov.b32 	%r278, 0;
	@%p36 bra 	$L__BB0_69;
	setp.gt.s32 	%p37, %r277, -1;
	@%p37 bra 	$L__BB0_68;
	neg.s32 	%r278, %r275;
	bra.uni 	$L__BB0_69;
$L__BB0_68:
	not.b32 	%r205, %r277;
	shr.s32 	%r206, %r83, 31;
	and.b32  	%r278, %r206, %r205;
$L__BB0_69:
	add.s32 	%r87, %r277, -1;
	and.b32  	%r208, %r87, %r275;
	setp.lt.s32 	%p38, %r208, 0;
	mov.b32 	%r279, 0;
	@%p38 bra 	$L__BB0_73;
	setp.gt.s32 	%p39, %r87, -1;
	@%p39 bra 	$L__BB0_72;
	not.b32 	%r279, %r275;
	bra.uni 	$L__BB0_73;
$L__BB0_72:
	neg.s32 	%r209, %r277;
	shr.s32 	%r210, %r275, 31;
	and.b32  	%r279, %r210, %r209;
$L__BB0_73:
	and.b32  	%r212, %r87, %r83;
	setp.lt.s32 	%p40, %r212, 0;
	mov.b32 	%r280, 0;
	@%p40 bra 	$L__BB0_77;
	setp.gt.s32 	%p41, %r87, -1;
	@%p41 bra 	$L__BB0_76;
	neg.s32 	%r280, %r275;
	bra.uni 	$L__BB0_77;
$L__BB0_76:
	neg.s32 	%r213, %r277;
	shr.s32 	%r214, %r83, 31;
	and.b32  	%r280, %r214, %r213;
$L__BB0_77:
	st.local.v2.u32 	[%rd1], {%r277, %r275};
	st.local.v2.u32 	[%rd1+8], {%r276, %r278};
	st.local.v2.u32 	[%rd1+16], {%r279, %r280};
	mov.u64 	%rd28, $str;
	cvta.global.u64 	%rd29, %rd28;
	{ // callseq 6, 0
	.param .b64 param0;
	st.param.b64 	[param0], %rd29;
	.param .b64 param1;
	st.param.b64 	[param1], %rd5;
	.param .b32 retval0;
	call.uni (retval0), 
	vprintf, 
	(
	param0, 
	param1
	);
	ld.param.b32 	%r215, [retval0];
	} // callseq 6
$L__BB0_78:
	setp.ne.s32 	%p42, %r1, 0;
	bar.sync 	0;
	@%p42 bra 	$L__BB0_80;
	mov.u64 	%rd31, $str$1;
	cvta.global.u64 	%rd32, %rd31;
	{ // callseq 7, 0
	.param .b64 param0;
	st.param.b64 	[param0], %rd32;
	.param .b64 param1;
	st.param.b64 	[param1], 0;
	.param .b32 retval0;
	call.uni (retval0), 
	vprintf, 
	(
	param0, 
	param1
	);
	ld.param.b32 	%r217, [retval0];
	} // callseq 7
$L__BB0_80:
	ld.shared.u32 	%r219, [D+16];
	setp.ge.u32 	%p43, %r1, %r219;
	@%p43 bra 	$L__BB0_97;
	ld.shared.u32 	%r281, [L+8];
	setp.lt.u32 	%p44, %r1, %r281;
	mov.b32 	%r285, 2;
	mov.u32 	%r286, %r1;
	mov.u32 	%r287, %r285;
	@%p44 bra 	$L__BB0_84;
	mov.b32 	%r282, 2;
	mov.u32 	%r223, L;
	mov.u32 	%r286, %r1;
	mov.u32 	%r285, %r282;
$L__BB0_83:
	sub.s32 	%r286, %r286, %r281;
	add.s32 	%r287, %r282, 1;
	add.s32 	%r285, %r285, -1;
	shl.b32 	%r222, %r282, 2;
	add.s32 	%r224, %r223, %r222;
	ld.shared.u32 	%r281, [%r224+4];
	setp.ge.u32 	%p45, %r286, %r281;
	mov.u32 	%r282, %r287;
	@%p45 bra 	$L__BB0_83;
$L__BB0_84:
	add.s32 	%r106, %r285, -1;
	and.b32  	%r226, %r287, %r106;
	setp.lt.s32 	%p46, %r226, 0;
	mov.b32 	%r288, 0;
	@%p46 bra 	$L__BB0_88;
	setp.lt.s32 	%p47, %r287, 0;
	@%p47 bra 	$L__BB0_87;
	not.b32 	%r227, %r287;
	shr.s32 	%r228, %r106, 31;
	and.b32  	%r288, %r228, %r227;
	bra.uni 	$L__BB0_88;
$L__BB0_87:
	neg.s32 	%r288, %r285;
$L__BB0_88:
	add.s32 	%r110, %r287, -1;
	and.b32  	%r230, %r110, %r285;
	setp.lt.s32 	%p48, %r230, 0;
	mov.b32 	%r289, 0;
	@%p48 bra 	$L__BB0_92;
	setp.lt.s32 	%p49, %r110, 0;
	@%p49 bra 	$L__BB0_91;
	neg.s32 	%r231, %r287;
	shr.s32 	%r232, %r285, 31;
	and.b32  	%r289, %r232, %r231;
	bra.uni 	$L__BB0_92;
$L__BB0_91:
	not.b32 	%r289, %r285;
$L__BB0_92:
	and.b32  	%r234, %r110, %r106;
	setp.lt.s32 	%p50, %r234, 0;
	mov.b32 	%r290, 0;
	@%p50 bra 	$L__BB0_96;
	setp.lt.s32 	%p51, %r110, 0;
	@%p51 bra 	$L__BB0_95;
	neg.s32 	%r235, %r287;
	shr.s32 	%r236, %r106, 31;
	and.b32  	%r290, %r236, %r235;
	bra.uni 	$L__BB0_96;
$L__BB0_95:
	neg.s32 	%r290, %r285;
$L__BB0_96:
	st.local.v2.u32 	[%rd1], {%r287, %r285};
	st.local.v2.u32 	[%rd1+8], {%r286, %r288};
	st.local.v2.u32 	[%rd1+16], {%r289, %r290};
	mov.u64 	%rd33, $str;
	cvta.global.u64 	%rd34, %rd33;
	{ // callseq 8, 0
	.param .b64 param0;
	st.param.b64 	[param0], %rd34;
	.param .b64 param1;
	st.param.b64 	[param1], %rd5;
	.param .b32 retval0;
	call.uni (retval0), 
	vprintf, 
	(
	param0, 
	param1
	);
	ld.param.b32 	%r237, [retval0];
	} // callseq 8
$L__BB0_97:
	setp.ne.s32 	%p52, %r1, 0;
	bar.sync 	0;
	@%p52 bra 	$L__BB0_99;
	mov.u64 	%rd36, $str$1;
	cvta.global.u64 	%rd37, %rd36;
	{ // callseq 9, 0
	.param .b64 param0;
	st.param.b64 	[param0], %rd37;
	.param .b64 param1;
	st.param.b64 	[param1], 0;
	.param .b32 retval0;
	call.uni (retval0), 
	vprintf, 
	(
	param0, 
	param1
	);
	ld.param.b32 	%r239, [retval0];
	} // callseq 9
$L__BB0_99:
	ret;

}


// ===== COMPILED SASS (sm_100) =====

	.target	sm_100

	.elftype	@"ET_EXEC"


//--------------------- .note.nv.tkinfo           --------------------------
	.section	.note.nv.tkinfo,"",@"SHT_NOTE"
	.sectionflags	@"SHF_NOTE_NV_TKINFO"
	.tkinfo
        /*0018*/ 	.word	0x00000002
        /*0030*/ 	.string	""
        /*0030*/ 	.string	"ptxas"
        /*0030*/ 	.string	"Cuda compilation tools, release 13.0, V13.0.88"
        /*0030*/ 	.string	"Build cuda_13.0.r13.0/compiler.36424714_0"
        /*0030*/ 	.string	"-arch sm_100 -m 64 "



//--------------------- .note.nv.cuinfo           --------------------------
	.section	.note.nv.cuinfo,"",@"SHT_NOTE"
	.sectionflags	@"SHF_NOTE_NV_CUINFO"
        /*0018*/ 	.short	0x0002
        /*001a*/ 	.short	0x0064
        /*001c*/ 	.short	0x0082
	.zero		2


//--------------------- .nv.info                  --------------------------
	.section	.nv.info,"",@"SHT_CUDA_INFO"
	.align	4


	//----- nvinfo : EIATTR_REGCOUNT
	.align		4
        /*0000*/ 	.byte	0x04, 0x2f
        /*0002*/ 	.short	(.L_3 - .L_2)
	.align		4
.L_2:
        /*0004*/ 	.word	index@(mine_global_aligment)
        /*0008*/ 	.word	0x00000018


	//----- nvinfo : EIATTR_FRAME_SIZE
	.align		4
.L_3:
        /*000c*/ 	.byte	0x04, 0x11
        /*000e*/ 	.short	(.L_5 - .L_4)
	.align		4
.L_4:
        /*0010*/ 	.word	index@(mine_global_aligment)
        /*0014*/ 	.word	0x00000018


	//----- nvinfo : EIATTR_MIN_STACK_SIZE
	.align		4
.L_5:
        /*0018*/ 	.byte	0x04, 0x12
        /*001a*/ 	.short	(.L_7 - .L_6)
	.align		4
.L_6:
        /*001c*/ 	.word	index@(mine_global_aligment)
        /*0020*/ 	.word	0x00000018
.L_7:


//--------------------- .nv.compat                --------------------------
	.section	.nv.compat,"",@"SHT_CUDA_COMPAT_INFO"
	.align	4
        /*0000*/ 	.byte	0x02, 0x09, 0x00, 0x00, 0x02, 0x02, 0x01, 0x00, 0x02, 0x05, 0x05, 0x00, 0x03, 0x07, 0x01, 0x01
        /*0010*/ 	.byte	0x02, 0x03, 0x00, 0x00, 0x02, 0x06, 0x01, 0x00, 0x04, 0x0b, 0x08, 0x00, 0x09, 0x00, 0x00, 0x00
        /*0020*/ 	.byte	0x00, 0x00, 0x00, 0x00


//--------------------- .nv.info.mine_global_aligment --------------------------
	.section	.nv.info.mine_global_aligment,"",@"SHT_CUDA_INFO"
	.sectionflags	@""
	.align	4


	//----- nvinfo : EIATTR_CUDA_API_VERSION
	.align		4
        /*0000*/ 	.byte	0x04, 0x37
        /*0002*/ 	.short	(.L_9 - .L_8)
.L_8:
        /*0004*/ 	.word	0x00000082


	//----- nvinfo : EIATTR_KPARAM_INFO
	.align		4
.L_9:
        /*0008*/ 	.byte	0x04, 0x17
        /*000a*/ 	.short	(.L_11 - .L_10)
.L_10:
        /*000c*/ 	.word	0x00000000
        /*0010*/ 	.short	0x0001
        /*0012*/ 	.short	0x0008
        /*0014*/ 	.byte	0x00, 0xf5, 0x21, 0x00


	//----- nvinfo : EIATTR_KPARAM_INFO
	.align		4
.L_11:
        /*0018*/ 	.byte	0x04, 0x17
        /*001a*/ 	.short	(.L_13 - .L_12)
.L_12:
        /*001c*/ 	.word	0x00000000
        /*0020*/ 	.short	0x0000
        /*0022*/ 	.short	0x0000
        /*0024*/ 	.byte	0x00, 0xf5, 0x21, 0x00


	//----- nvinfo : EIATTR_SPARSE_MMA_MASK
	.align		4
.L_13:
        /*0028*/ 	.byte	0x03, 0x50
        /*002a*/ 	.short	0x0000


	//----- nvinfo : EIATTR_MAXREG_COUNT
	.align		4
        /*002c*/ 	.byte	0x03, 0x1b
        /*002e*/ 	.short	0x00ff


	//----- nvinfo : EIATTR_NUM_BARRIERS
	.align		4
        /*0030*/ 	.byte	0x02, 0x4c
        /*0032*/ 	.byte	0x01
	.zero		1


	//----- nvinfo : EIATTR_EXTERNS
	.align		4
        /*0034*/ 	.byte	0x04, 0x0f
        /*0036*/ 	.short	(.L_15 - .L_14)


	//   ....[0]....
	.align		4
.L_14:
        /*0038*/ 	.word	index@(vprintf)


	//----- nvinfo : EIATTR_MERCURY_ISA_VERSION
	.align		4
.L_15:
        /*003c*/ 	.byte	0x03, 0x5f
        /*003e*/ 	.short	0x0101


	//----- nvinfo : EIATTR_VRC_CTA_INIT_COUNT
	.align		4
        /*0040*/ 	.byte	0x02, 0x4a
	.zero		1
	.zero		1


	//----- nvinfo : EIATTR_SYSCALL_OFFSETS
	.align		4
        /*0044*/ 	.byte	0x04, 0x46
        /*0046*/ 	.short	(.L_17 - .L_16)


	//   ....[0]....
.L_16:
        /*0048*/ 	.word	0x000006a0


	//   ....[1]....
        /*004c*/ 	.word	0x00000770


	//   ....[2]....
        /*0050*/ 	.word	0x00000c00


	//   ....[3]....
        /*0054*/ 	.word	0x00000cd0


	//   ....[4]....
        /*0058*/ 	.word	0x00001160


	//   ....[5]....
        /*005c*/ 	.word	0x00001230


	//   ....[6]....
        /*0060*/ 	.word	0x000016c0


	//   ....[7]....
        /*0064*/ 	.word	0x00001790


	//   ....[8]....
        /*0068*/ 	.word	0x00001c20


	//   ....[9]....
        /*006c*/ 	.word	0x00001ce0


	//----- nvinfo : EIATTR_EXIT_INSTR_OFFSETS
	.align		4
.L_17:
        /*0070*/ 	.byte	0x04, 0x1c
        /*0072*/ 	.short	(.L_19 - .L_18)


	//   ....[0]....
.L_18:
        /*0074*/ 	.word	0x00001c60


	//   ....[1]....
        /*0078*/ 	.word	0x00001cf0


	//----- nvinfo : EIATTR_CRS_STACK_SIZE
	.align		4
.L_19:
        /*007c*/ 	.byte	0x04, 0x1e
        /*007e*/ 	.short	(.L_21 - .L_20)
.L_20:
        /*0080*/ 	.word	0x00000000


	//----- nvinfo : EIATTR_CBANK_PARAM_SIZE
	.align		4
.L_21:
        /*0084*/ 	.byte	0x03, 0x19
        /*0086*/ 	.short	0x0010


	//----- nvinfo : EIATTR_PARAM_CBANK
	.align		4
        /*0088*/ 	.byte	0x04, 0x0a
        /*008a*/ 	.short	(.L_23 - .L_22)
	.align		4
.L_22:
        /*008c*/ 	.word	index@(.nv.constant0.mine_global_aligment)
        /*0090*/ 	.short	0x0380
        /*0092*/ 	.short	0x0010


	//----- nvinfo : EIATTR_SW_WAR
	.align		4
.L_23:
        /*0094*/ 	.byte	0x04, 0x36
        /*0096*/ 	.short	(.L_25 - .L_24)
.L_24:
        /*0098*/ 	.word	0x00000008
.L_25:


//--------------------- .nv.callgraph             --------------------------
	.section	.nv.callgraph,"",@"SHT_CUDA_CALLGRAPH"
	.align	4
	.sectionentsize	8
	.align		4
        /*0000*/ 	.word	0x00000000
	.align		4
        /*0004*/ 	.word	0xffffffff
	.align		4
        /*0008*/ 	.word	index@(mine_global_aligment)
	.align		4
        /*000c*/ 	.word	index@(vprintf)
	.align		4
        /*0010*/ 	.word	0x00000000
	.align		4
        /*0014*/ 	.word	0xfffffffe
	.align		4
        /*0018*/ 	.word	0x00000000
	.align		4
        /*001c*/ 	.word	0xfffffffd
	.align		4
        /*0020*/ 	.word	0x00000000
	.align		4
        /*0024*/ 	.word	0xfffffffc


//--------------------- .nv.constant4             --------------------------
	.section	.nv.constant4,"a",@progbits
	.align	8
	.align		8
.nv.constant4:
        /*0000*/ 	.dword	vprintf
	.align		8
        /*0008*/ 	.dword	$str
	.align		8
        /*0010*/ 	.dword	$str$1


//--------------------- .text.mine_global_aligment --------------------------
	.section	.text.mine_global_aligment,"ax",@progbits
	.align	128
        .global         mine_global_aligment
        .type           mine_global_aligment,@function
        .size           mine_global_aligment,(.L_x_69 - mine_global_aligment)
        .other          mine_global_aligment,@"STO_CUDA_ENTRY STV_DEFAULT"
mine_global_aligment:
.text.mine_global_aligment:
[----:B------:R-:W0:Y:S01]  /*0000*/  LDC R1, c[0x0][0x37c] ;  /* 0x0000df00ff017b82 */ /* 0x000e220000000800 */
[----:B------:R-:W1:Y:S01]  /*0010*/  S2R R17, SR_TID.X ;  /* 0x0000000000117919 */ /* 0x000e620000002100 */
[----:B------:R-:W2:Y:S01]  /*0020*/  LDCU.64 UR6, c[0x0][0x358] ;  /* 0x00006b00ff0677ac */ /* 0x000ea20008000a00 */
[----:B0-----:R-:W-:Y:S01]  /*0030*/  VIADD R1, R1, 0xffffffe8 ;  /* 0xffffffe801017836 */ /* 0x001fe20000000000 */
[----:B-1----:R-:W-:-:S13]  /*0040*/  ISETP.GT.U32.AND P0, PT, R17, 0x2, PT ;  /* 0x000000021100780c */ /* 0x002fda0003f04070 */
[----:B------:R-:W0:Y:S02]  /*0050*/  @!P0 LDC.64 R4, c[0x0][0x380] ;  /* 0x0000e000ff048b82 */ /* 0x000e240000000a00 */
[----:B0-----:R-:W-:-:S06]  /*0060*/  @!P0 IMAD.WIDE.U32 R4, R17, 0x4, R4 ;  /* 0x0000000411048825 */ /* 0x001fcc00078e0004 */
[----:B--2---:R-:W2:Y:S01]  /*0070*/  @!P0 LDG.E.CONSTANT R4, desc[UR6][R4.64] ;  /* 0x0000000604048981 */ /* 0x004ea2000c1e9900 */
[----:B------:R-:W-:Y:S01]  /*0080*/  @!P0 MOV R0, 0x400 ;  /* 0x0000040000008802 */ /* 0x000fe20000000f00 */
[----:B------:R-:W0:Y:S01]  /*0090*/  LDCU UR4, c[0x0][0x2f8] ;  /* 0x00005f00ff0477ac */ /* 0x000e220008000800 */
[----:B------:R-:W-:Y:S01]  /*00a0*/  BSSY.RECONVERGENT B0, `(.L_x_0) ;  /* 0x0000017000007945 */ /* 0x000fe20003800200 */
[----:B------:R-:W1:Y:S03]  /*00b0*/  @!P0 S2R R3, SR_CgaCtaId ;  /* 0x0000000000038919 */ /* 0x000e660000008800 */
[----:B------:R-:W-:Y:S01]  /*00c0*/  BSSY.RELIABLE B7, `(.L_x_1) ;  /* 0x000000b000077945 */ /* 0x000fe20003800100 */
[----:B------:R-:W3:Y:S01]  /*00d0*/  LDCU UR5, c[0x0][0x2fc] ;  /* 0x00005f80ff0577ac */ /* 0x000ee20008000800 */
[----:B0-----:R-:W-:-:S05]  /*00e0*/  IADD3 R16, P1, PT, R1, UR4, RZ ;  /* 0x0000000401107c10 */ /* 0x001fca000ff3e0ff */
[----:B---3--:R-:W-:Y:S01]  /*00f0*/  IMAD.X R2, RZ, RZ, UR5, P1 ;  /* 0x00000005ff027e24 */ /* 0x008fe200088e06ff */
[----:B-1----:R-:W-:-:S05]  /*0100*/  @!P0 LEA R0, R3, R0, 0x18 ;  /* 0x0000000003008211 */ /* 0x002fca00078ec0ff */
[----:B------:R-:W-:-:S05]  /*0110*/  @!P0 IMAD R3, R17, 0x4, R0 ;  /* 0x0000000411038824 */ /* 0x000fca00078e0200 */
[----:B--2---:R0:W-:Y:S01]  /*0120*/  @!P0 STS [R3], R4 ;  /* 0x0000000403008388 */ /* 0x0041e20000000800 */
[----:B------:R-:W-:Y:S05]  /*0130*/  @!P0 BRA `(.L_x_2) ;  /* 0x00000000000c8947 */ /* 0x000fea0003800000 */
[----:B------:R-:W-:-:S13]  /*0140*/  ISETP.GT.U32.AND P0, PT, R17, 0x4, PT ;  /* 0x000000041100780c */ /* 0x000fda0003f04070 */
[----:B------:R-:W-:Y:S05]  /*0150*/  @P0 BREAK.RELIABLE B7 ;  /* 0x0000000000070942 */ /* 0x000fea0003800100 */
[----:B------:R-:W-:Y:S05]  /*0160*/  @P0 BRA `(.L_x_3) ;  /* 0x0000000000280947 */ /* 0x000fea0003800000 */
.L_x_2:
[----:B------:R-:W-:Y:S05]  /*0170*/  BSYNC.RELIABLE B7 ;  /* 0x0000000000077941 */ /* 0x000fea0003800100 */
.L_x_1:
[----:B0-----:R-:W0:Y:S02]  /*0180*/  LDC.64 R4, c[0x0][0x388] ;  /* 0x0000e200ff047b82 */ /* 0x001e240000000a00 */
[----:B0-----:R-:W-:-:S06]  /*0190*/  IMAD.WIDE.U32 R4, R17, 0x4, R4 ;  /* 0x0000000411047825 */ /* 0x001fcc00078e0004 */
[----:B------:R-:W2:Y:S01]  /*01a0*/  LDG.E.CONSTANT R4, desc[UR6][R4.64] ;  /* 0x0000000604047981 */ /* 0x000ea2000c1e9900 */
[----:B------:R-:W0:Y:S01]  /*01b0*/  S2UR UR5, SR_CgaCtaId ;  /* 0x00000000000579c3 */ /* 0x000e220000008800 */
[----:B------:R-:W-:Y:S02]  /*01c0*/  UMOV UR4, 0x400 ;  /* 0x0000040000047882 */ /* 0x000fe40000000000 */
[----:B------:R-:W-:-:S04]  /*01d0*/  UIADD3 UR4, UPT, UPT, UR4, 0xc, URZ ;  /* 0x0000000c04047890 */ /* 0x000fc8000fffe0ff */
[----:B0-----:R-:W-:-:S06]  /*01e0*/  ULEA UR4, UR5, UR4, 0x18 ;  /* 0x0000000405047291 */ /* 0x001fcc000f8ec0ff */
[----:B------:R-:W-:-:S05]  /*01f0*/  LEA R3, R17, UR4, 0x2 ;  /* 0x0000000411037c11 */ /* 0x000fca000f8e10ff */
[----:B--2---:R1:W-:Y:S02]  /*0200*/  STS [R3], R4 ;  /* 0x0000000403007388 */ /* 0x0043e40000000800 */
.L_x_3:
[----:B------:R-:W-:Y:S05]  /*0210*/  BSYNC.RECONVERGENT B0 ;  /* 0x0000000000007941 */ /* 0x000fea0003800200 */
.L_x_0:
[----:B------:R-:W-:Y:S05]  /*0220*/  WARPSYNC.ALL ;  /* 0x0000000000007948 */ /* 0x000fea0003800000 */
[----:B------:R-:W2:Y:S08]  /*0230*/  S2UR UR5, SR_CgaCtaId ;  /* 0x00000000000579c3 */ /* 0x000eb00000008800 */
[----:B------:R-:W-:Y:S06]  /*0240*/  BAR.SYNC.DEFER_BLOCKING 0x0 ;  /* 0x0000000000007b1d */ /* 0x000fec0000010000 */
[----:B------:R-:W-:-:S02]  /*0250*/  UMOV UR4, 0x400 ;  /* 0x0000040000047882 */ /* 0x000fc40000000000 */
[----:B--2---:R-:W-:-:S09]  /*0260*/  ULEA UR36, UR5, UR4, 0x18 ;  /* 0x0000000405247291 */ /* 0x004fd2000f8ec0ff */
[----:B------:R-:W2:Y:S02]  /*0270*/  LDS R0, [UR36+0xc] ;  /* 0x00000c24ff007984 */ /* 0x000ea40008000800 */
[----:B--2---:R-:W-:-:S13]  /*0280*/  ISETP.GE.U32.AND P0, PT, R17, R0, PT ;  /* 0x000000001100720c */ /* 0x004fda0003f06070 */
[----:B------:R-:W-:Y:S05]  /*0290*/  @P0 BRA `(.L_x_4) ;  /* 0x0000000400040947 */ /* 0x000fea0003800000 */
[----:B01----:R-:W0:Y:S01]  /*02a0*/  LDS R3, [UR36] ;  /* 0x00000024ff037984 */ /* 0x003e220008000800 */
[----:B------:R-:W-:Y:S01]  /*02b0*/  BSSY.RECONVERGENT B0, `(.L_x_5) ;  /* 0x0000012000007945 */ /* 0x000fe20003800200 */
[----:B------:R-:W-:Y:S01]  /*02c0*/  CS2R R10, SRZ ;  /* 0x00000000000a7805 */ /* 0x000fe2000001ff00 */
[----:B------:R-:W-:Y:S01]  /*02d0*/  IMAD.MOV.U32 R8, RZ, RZ, R17 ;  /* 0x000000ffff087224 */ /* 0x000fe200078e0011 */
[----:B0-----:R-:W-:-:S13]  /*02e0*/  ISETP.GE.U32.AND P0, PT, R17, R3, PT ;  /* 0x000000031100720c */ /* 0x001fda0003f06070 */
[----:B------:R-:W-:Y:S05]  /*02f0*/  @!P0 BRA `(.L_x_6) ;  /* 0x0000000000348947 */ /* 0x000fea0003800000 */
[----:B------:R-:W-:Y:S01]  /*0300*/  BSSY.RECONVERGENT B1, `(.L_x_7) ;  /* 0x000000b000017945 */ /* 0x000fe20003800200 */
[----:B------:R-:W-:Y:S02]  /*0310*/  IMAD.MOV.U32 R0, RZ, RZ, RZ ;  /* 0x000000ffff007224 */ /* 0x000fe400078e00ff */
[----:B------:R-:W-:Y:S02]  /*0320*/  IMAD.MOV.U32 R8, RZ, RZ, R17 ;  /* 0x000000ffff087224 */ /* 0x000fe400078e0011 */
[----:B------:R-:W-:-:S07]  /*0330*/  IMAD.MOV.U32 R11, RZ, RZ, RZ ;  /* 0x000000ffff0b7224 */ /* 0x000fce00078e00ff */
.L_x_8:
[----:B------:R-:W-:Y:S01]  /*0340*/  LEA R4, R0, UR36, 0x2 ;  /* 0x0000002400047c11 */ /* 0x000fe2000f8e10ff */
[----:B------:R-:W-:Y:S02]  /*0350*/  IMAD.IADD R8, R8, 0x1, -R3 ;  /* 0x0000000108087824 */ /* 0x000fe400078e0a03 */
[----:B------:R-:W-:Y:S02]  /*0360*/  VIADD R0, R0, 0x1 ;  /* 0x0000000100007836 */ /* 0x000fe40000000000 */
[----:B------:R-:W0:Y:S01]  /*0370*/  LDS R3, [R4+0x4] ;  /* 0x0000040004037984 */ /* 0x000e220000000800 */
[----:B------:R-:W-:Y:S01]  /*0380*/  VIADD R11, R11, 0xffffffff ;  /* 0xffffffff0b0b7836 */ /* 0x000fe20000000000 */
[----:B0-----:R-:W-:-:S13]  /*0390*/  ISETP.GE.U32.AND P0, PT, R8, R3, PT ;  /* 0x000000030800720c */ /* 0x001fda0003f06070 */
[----:B------:R-:W-:Y:S05]  /*03a0*/  @P0 BRA `(.L_x_8) ;  /* 0xfffffffc00e40947 */ /* 0x000fea000383ffff */
[----:B------:R-:W-:Y:S05]  /*03b0*/  BSYNC.RECONVERGENT B1 ;  /* 0x0000000000017941 */ /* 0x000fea0003800200 */
.L_x_7:
[----:B------:R-:W-:-:S07]  /*03c0*/  IMAD.MOV.U32 R10, RZ, RZ, R0 ;  /* 0x000000ffff0a7224 */ /* 0x000fce00078e0000 */
.L_x_6:
[----:B------:R-:W-:Y:S05]  /*03d0*/  BSYNC.RECONVERGENT B0 ;  /* 0x0000000000007941 */ /* 0x000fea0003800200 */
.L_x_5:
[----:B------:R-:W-:Y:S01]  /*03e0*/  VIADD R5, R11, 0xffffffff ;  /* 0xffffffff0b057836 */ /* 0x000fe20000000000 */
[----:B------:R-:W-:Y:S01]  /*03f0*/  BSSY.RECONVERGENT B0, `(.L_x_9) ;  /* 0x0000010000007945 */ /* 0x000fe20003800200 */
[C---:B------:R-:W-:Y:S01]  /*0400*/  VIADD R6, R10.reuse, 0xffffffff ;  /* 0xffffffff0a067836 */ /* 0x040fe20000000000 */
[----:B------:R-:W-:Y:S01]  /*0410*/  CS2R R12, SRZ ;  /* 0x00000000000c7805 */ /* 0x000fe2000001ff00 */
[----:B------:R-:W-:Y:S01]  /*0420*/  IMAD.MOV.U32 R9, RZ, RZ, RZ ;  /* 0x000000ffff097224 */ /* 0x000fe200078e00ff */
[----:B------:R-:W-:Y:S02]  /*0430*/  LOP3.LUT R0, R10, R5, RZ, 0xc0, !PT ;  /* 0x000000050a007212 */ /* 0x000fe400078ec0ff */
[----:B------:R-:W-:Y:S02]  /*0440*/  LOP3.LUT R3, R6, R11, RZ, 0xc0, !PT ;  /* 0x0000000b06037212 */ /* 0x000fe400078ec0ff */
[----:B------:R-:W-:Y:S02]  /*0450*/  ISETP.GE.AND P2, PT, R0, RZ, PT ;  /* 0x000000ff0000720c */ /* 0x000fe40003f46270 */
[----:B------:R-:W-:-:S02]  /*0460*/  LOP3.LUT R4, R6, R5, RZ, 0xc0, !PT ;  /* 0x0000000506047212 */ /* 0x000fc400078ec0ff */
[----:B------:R-:W-:Y:S02]  /*0470*/  ISETP.GE.AND P0, PT, R3, RZ, PT ;  /* 0x000000ff0300720c */ /* 0x000fe40003f06270 */
[----:B------:R-:W-:Y:S02]  /*0480*/  ISETP.GE.AND P1, PT, R4, RZ, PT ;  /* 0x000000ff0400720c */ /* 0x000fe40003f26270 */
[----:B------:R-:W-:-:S05]  /*0490*/  MOV R0, 0x0 ;  /* 0x0000000000007802 */ /* 0x000fca0000000f00 */
[----:B------:R-:W-:Y:S06]  /*04a0*/  @!P2 BRA `(.L_x_10) ;  /* 0x000000000010a947 */ /* 0x000fec0003800000 */
[----:B------:R-:W-:-:S13]  /*04b0*/  ISETP.GT.AND P2, PT, R10, -0x1, PT ;  /* 0xffffffff0a00780c */ /* 0x000fda0003f44270 */
[----:B------:R-:W-:Y:S01]  /*04c0*/  @P2 SHF.R.S32.HI R3, RZ, 0x1f, R5 ;  /* 0x0000001fff032819 */ /* 0x000fe20000011405 */
[----:B------:R-:W-:-:S03]  /*04d0*/  @!P2 IMAD.MOV R9, RZ, RZ, -R11 ;  /* 0x000000ffff09a224 */ /* 0x000fc600078e0a0b */
[----:B------:R-:W-:-:S07]  /*04e0*/  @P2 LOP3.LUT R9, R3, R10, RZ, 0x30, !PT ;  /* 0x0000000a03092212 */ /* 0x000fce00078e30ff */
.L_x_10:
[----:B------:R-:W-:Y:S05]  /*04f0*/  BSYNC.RECONVERGENT B0 ;  /* 0x0000000000007941 */ /* 0x000fea0003800200 */
.L_x_9:
[----:B------:R-:W-:Y:S04]  /*0500*/  BSSY.RECONVERGENT B0, `(.L_x_11) ;  /* 0x0000007000007945 */ /* 0x000fe80003800200 */
[----:B------:R-:W-:Y:S05]  /*0510*/  @!P0 BRA `(.L_x_12) ;  /* 0x0000000000148947 */ /* 0x000fea0003800000 */
[----:B------:R-:W-:-:S13]  /*0520*/  ISETP.GT.AND P0, PT, R6, -0x1, PT ;  /* 0xffffffff0600780c */ /* 0x000fda0003f04270 */
[----:B------:R-:W-:Y:S01]  /*0530*/  @P0 IMAD.MOV R4, RZ, RZ, -R10 ;  /* 0x000000ffff040224 */ /* 0x000fe200078e0a0a */
[----:B------:R-:W-:Y:S02]  /*0540*/  @P0 SHF.R.S32.HI R3, RZ, 0x1f, R11 ;  /* 0x0000001fff030819 */ /* 0x000fe4000001140b */
[----:B------:R-:W-:Y:S02]  /*0550*/  @!P0 LOP3.LUT R12, RZ, R11, RZ, 0x33, !PT ;  /* 0x0000000bff0c8212 */ /* 0x000fe400078e33ff */
[----:B------:R-:W-:-:S07]  /*0560*/  @P0 LOP3.LUT R12, R3, R4, RZ, 0xc0, !PT ;  /* 0x00000004030c0212 */ /* 0x000fce00078ec0ff */
.L_x_12:
[----:B------:R-:W-:Y:S05]  /*0570*/  BSYNC.RECONVERGENT B0 ;  /* 0x0000000000007941 */ /* 0x000fea0003800200 */
.L_x_11:
[----:B------:R-:W-:Y:S04]  /*0580*/  BSSY.RECONVERGENT B0, `(.L_x_13) ;  /* 0x0000007000007945 */ /* 0x000fe80003800200 */
[----:B------:R-:W-:Y:S05]  /*0590*/  @!P1 BRA `(.L_x_14) ;  /* 0x0000000000149947 */ /* 0x000fea0003800000 */
[----:B------:R-:W-:-:S13]  /*05a0*/  ISETP.GT.AND P0, PT, R6, -0x1, PT ;  /* 0xffffffff0600780c */ /* 0x000fda0003f04270 */
[----:B------:R-:W-:Y:S01]  /*05b0*/  @P0 IMAD.MOV R3, RZ, RZ, -R10 ;  /* 0x000000ffff030224 */ /* 0x000fe200078e0a0a */
[----:B------:R-:W-:Y:S01]  /*05c0*/  @P0 SHF.R.S32.HI R4, RZ, 0x1f, R5 ;  /* 0x0000001fff040819 */ /* 0x000fe20000011405 */
[----:B------:R-:W-:-:S03]  /*05d0*/  @!P0 IMAD.MOV R13, RZ, RZ, -R11 ;  /* 0x000000ffff0d8224 */ /* 0x000fc600078e0a0b */
[----:B------:R-:W-:-:S07]  /*05e0*/  @P0 LOP3.LUT R13, R4, R3, RZ, 0xc0, !PT ;  /* 0x00000003040d0212 */ /* 0x000fce00078ec0ff */
.L_x_14:
[----:B------:R-:W-:Y:S05]  /*05f0*/  BSYNC.RECONVERGENT B0 ;  /* 0x0000000000007941 */ /* 0x000fea0003800200 */
.L_x_13:
[----:B------:R0:W-:Y:S01]  /*0600*/  STL.64 [R1], R10 ;  /* 0x0000000a01007387 */ /* 0x0001e20000100a00 */
[----:B------:R0:W1:Y:S01]  /*0610*/  LDC.64 R14, c[0x4][R0] ;  /* 0x01000000000e7b82 */ /* 0x0000620000000a00 */
[----:B------:R-:W2:Y:S01]  /*0620*/  LDCU.64 UR4, c[0x4][0x8] ;  /* 0x01000100ff0477ac */ /* 0x000ea20008000a00 */
[----:B------:R-:W-:Y:S01]  /*0630*/  IMAD.MOV.U32 R6, RZ, RZ, R16 ;  /* 0x000000ffff067224 */ /* 0x000fe200078e0010 */
[----:B------:R0:W-:Y:S01]  /*0640*/  STL.64 [R1+0x8], R8 ;  /* 0x0000080801007387 */ /* 0x0001e20000100a00 */
[----:B------:R-:W-:-:S03]  /*0650*/  IMAD.MOV.U32 R7, RZ, RZ, R2 ;  /* 0x000000ffff077224 */ /* 0x000fc600078e0002 */
[----:B------:R0:W-:Y:S01]  /*0660*/  STL.64 [R1+0x10], R12 ;  /* 0x0000100c01007387 */ /* 0x0001e20000100a00 */
[----:B--2---:R-:W-:Y:S02]  /*0670*/  IMAD.U32 R4, RZ, RZ, UR4 ;  /* 0x00000004ff047e24 */ /* 0x004fe4000f8e00ff */
[----:B0-----:R-:W-:-:S07]  /*0680*/  IMAD.U32 R5, RZ, RZ, UR5 ;  /* 0x00000005ff057e24 */ /* 0x001fce000f8e00ff */
[----:B------:R-:W-:-:S07]  /*0690*/  LEPC R20, `(.L_x_4) ;  /* 0x000000001014794e */ /* 0x000fce0000000000 */
[----:B-1----:R-:W-:Y:S05]  /*06a0*/  CALL.ABS.NOINC R14 ;  /* 0x000000000e007343 */ /* 0x002fea0003c00000 */
.L_x_4:
[----:B------:R-:W-:Y:S01]  /*06b0*/  ISETP.NE.AND P0, PT, R17, RZ, PT ;  /* 0x000000ff1100720c */ /* 0x000fe20003f05270 */
[----:B------:R-:W-:Y:S05]  /*06c0*/  WARPSYNC.ALL ;  /* 0x0000000000007948 */ /* 0x000fea0003800000 */
[----:B------:R-:W-:Y:S06]  /*06d0*/  BAR.SYNC.DEFER_BLOCKING 0x0 ;  /* 0x0000000000007b1d */ /* 0x000fec0000010000 */
[----:B------:R-:W-:Y:S04]  /*06e0*/  BSSY.RECONVERGENT B6, `(.L_x_15) ;  /* 0x000000a000067945 */ /* 0x000fe80003800200 */
[----:B------:R-:W-:Y:S05]  /*06f0*/  @P0 BRA `(.L_x_16) ;  /* 0x0000000000200947 */ /* 0x000fea0003800000 */
[----:B------:R-:W-:Y:S01]  /*0700*/  MOV R0, 0x0 ;  /* 0x0000000000007802 */ /* 0x000fe20000000f00 */
[----:B------:R-:W0:Y:S01]  /*0710*/  LDCU.64 UR4, c[0x4][0x10] ;  /* 0x01000200ff0477ac */ /* 0x000e220008000a00 */
[----:B------:R-:W-:Y:S02]  /*0720*/  CS2R R6, SRZ ;  /* 0x0000000000067805 */ /* 0x000fe4000001ff00 */
[----:B------:R2:W3:Y:S01]  /*0730*/  LDC.64 R8, c[0x4][R0] ;  /* 0x0100000000087b82 */ /* 0x0004e20000000a00 */
[----:B01----:R-:W-:Y:S02]  /*0740*/  IMAD.U32 R4, RZ, RZ, UR4 ;  /* 0x00000004ff047e24 */ /* 0x003fe4000f8e00ff */
[----:B--2---:R-:W-:-:S07]  /*0750*/  IMAD.U32 R5, RZ, RZ, UR5 ;  /* 0x00000005ff057e24 */ /* 0x004fce000f8e00ff */
[----:B------:R-:W-:-:S07]  /*0760*/  LEPC R20, `(.L_x_16) ;  /* 0x000000001014794e */ /* 0x000fce0000000000 */
[----:B---3--:R-:W-:Y:S05]  /*0770*/  CALL.ABS.NOINC R8 ;  /* 0x0000000008007343 */ /* 0x008fea0003c00000 */
.L_x_16:
[----:B------:R-:W-:Y:S05]  /*0780*/  BSYNC.RECONVERGENT B6 ;  /* 0x0000000000067941 */ /* 0x000fea0003800200 */
.L_x_15:
[----:B01----:R-:W0:Y:S01]  /*0790*/  S2R R3, SR_CgaCtaId ;  /* 0x0000000000037919 */ /* 0x003e220000008800 */
[----:B------:R-:W-:-:S04]  /*07a0*/  MOV R0, 0x400 ;  /* 0x0000040000007802 */ /* 0x000fc80000000f00 */
[----:B0-----:R-:W-:-:S05]  /*07b0*/  LEA R6, R3, R0, 0x18 ;  /* 0x0000000003067211 */ /* 0x001fca00078ec0ff */
[----:B------:R-:W0:Y:S02]  /*07c0*/  LDS R0, [R6+0x10] ;  /* 0x0000100006007984 */ /* 0x000e240000000800 */
[----:B0-----:R-:W-:-:S13]  /*07d0*/  ISETP.GE.U32.AND P0, PT, R17, R0, PT ;  /* 0x000000001100720c */ /* 0x001fda0003f06070 */
[----:B------:R-:W-:Y:S05]  /*07e0*/  @P0 BRA `(.L_x_17) ;  /* 0x0000000400080947 */ /* 0x000fea0003800000 */
[----:B------:R-:W0:Y:S01]  /*07f0*/  LDS R0, [R6] ;  /* 0x0000000006007984 */ /* 0x000e220000000800 */
[----:B------:R-:W-:Y:S01]  /*0800*/  BSSY.RECONVERGENT B0, `(.L_x_18) ;  /* 0x0000013000007945 */ /* 0x000fe20003800200 */
[----:B------:R-:W-:Y:S02]  /*0810*/  IMAD.MOV.U32 R8, RZ, RZ, RZ ;  /* 0x000000ffff087224 */ /* 0x000fe400078e00ff */
[----:B------:R-:W-:Y:S02]  /*0820*/  IMAD.MOV.U32 R9, RZ, RZ, 0x1 ;  /* 0x00000001ff097424 */ /* 0x000fe400078e00ff */
[----:B------:R-:W-:Y:S01]  /*0830*/  IMAD.MOV.U32 R10, RZ, RZ, R17 ;  /* 0x000000ffff0a7224 */ /* 0x000fe200078e0011 */
[----:B0-----:R-:W-:-:S13]  /*0840*/  ISETP.GE.U32.AND P0, PT, R17, R0, PT ;  /* 0x000000001100720c */ /* 0x001fda0003f06070 */
[----:B------:R-:W-:Y:S05]  /*0850*/  @!P0 BRA `(.L_x_19) ;  /* 0x0000000000348947 */ /* 0x000fea0003800000 */
[----:B------:R-:W-:Y:S01]  /*0860*/  BSSY.RECONVERGENT B1, `(.L_x_20) ;  /* 0x000000b000017945 */ /* 0x000fe20003800200 */
[----:B------:R-:W-:Y:S02]  /*0870*/  IMAD.MOV.U32 R3, RZ, RZ, RZ ;  /* 0x000000ffff037224 */ /* 0x000fe400078e00ff */
[----:B------:R-:W-:Y:S02]  /*0880*/  IMAD.MOV.U32 R9, RZ, RZ, 0x1 ;  /* 0x00000001ff097424 */ /* 0x000fe400078e00ff */
[----:B------:R-:W-:-:S07]  /*0890*/  IMAD.MOV.U32 R10, RZ, RZ, R17 ;  /* 0x000000ffff0a7224 */ /* 0x000fce00078e0011 */
.L_x_21:
[C---:B------:R-:W-:Y:S02]  /*08a0*/  IMAD R4, R3.reuse, 0x4, R6 ;  /* 0x0000000403047824 */ /* 0x040fe400078e0206 */
[----:B------:R-:W-:Y:S02]  /*08b0*/  IMAD.IADD R10, R10, 0x1, -R0 ;  /* 0x000000010a0a7824 */ /* 0x000fe400078e0a00 */
[----:B------:R-:W-:Y:S01]  /*08c0*/  VIADD R3, R3, 0x1 ;  /* 0x0000000103037836 */ /* 0x000fe20000000000 */
[----:B------:R-:W0:Y:S01]  /*08d0*/  LDS R0, [R4+0x4] ;  /* 0x0000040004007984 */ /* 0x000e220000000800 */
[----:B------:R-:W-:Y:S01]  /*08e0*/  VIADD R9, R9, 0xffffffff ;  /* 0xffffffff09097836 */ /* 0x000fe20000000000 */
[----:B0-----:R-:W-:-:S13]  /*08f0*/  ISETP.GE.U32.AND P0, PT, R10, R0, PT ;  /* 0x000000000a00720c */ /* 0x001fda0003f06070 */
[----:B------:R-:W-:Y:S05]  /*0900*/  @P0 BRA `(.L_x_21) ;  /* 0xfffffffc00e40947 */ /* 0x000fea000383ffff */
[----:B------:R-:W-:Y:S05]  /*0910*/  BSYNC.RECONVERGENT B1 ;  /* 0x0000000000017941 */ /* 0x000fea0003800200 */
.L_x_20:
[----:B------:R-:W-:-:S07]  /*0920*/  IMAD.MOV.U32 R8, RZ, RZ, R3 ;  /* 0x000000ffff087224 */ /* 0x000fce00078e0003 */
.L_x_19:
[----:B------:R-:W-:Y:S05]  /*0930*/  BSYNC.RECONVERGENT B0 ;  /* 0x0000000000007941 */ /* 0x000fea0003800200 */
.L_x_18:
        /* <DEDUP_REMOVED lines=13> */
[----:B------:R-:W-:-:S13]  /*0a10*/  ISETP.GE.AND P2, PT, R8, RZ, PT ;  /* 0x000000ff0800720c */ /* 0x000fda0003f46270 */
[----:B------:R-:W-:-:S04]  /*0a20*/  @P2 SHF.R.S32.HI R11, RZ, 0x1f, R5 ;  /* 0x0000001fff0b2819 */ /* 0x000fc80000011405 */
[----:B------:R-:W-:Y:S01]  /*0a30*/  @P2 LOP3.LUT R11, R11, R8, RZ, 0x30, !PT ;  /* 0x000000080b0b2212 */ /* 0x000fe200078e30ff */
[----:B------:R-:W-:-:S07]  /*0a40*/  @!P2 IMAD.MOV R11, RZ, RZ, -R9 ;  /* 0x000000ffff0ba224 */ /* 0x000fce00078e0a09 */
.L_x_23:
[----:B------:R-:W-:Y:S05]  /*0a50*/  BSYNC.RECONVERGENT B0 ;  /* 0x0000000000007941 */ /* 0x000fea0003800200 */
.L_x_22:
[----:B------:R-:W-:Y:S04]  /*0a60*/  BSSY.RECONVERGENT B0, `(.L_x_24) ;  /* 0x0000007000007945 */ /* 0x000fe80003800200 */
[----:B------:R-:W-:Y:S05]  /*0a70*/  @!P0 BRA `(.L_x_25) ;  /* 0x0000000000148947 */ /* 0x000fea0003800000 */
[----:B------:R-:W-:-:S13]  /*0a80*/  ISETP.GE.AND P0, PT, R4, RZ, PT ;  /* 0x000000ff0400720c */ /* 0x000fda0003f06270 */
[----:B------:R-:W-:Y:S01]  /*0a90*/  @P0 IMAD.MOV R3, RZ, RZ, -R8 ;  /* 0x000000ffff030224 */ /* 0x000fe200078e0a08 */
[----:B------:R-:W-:-:S04]  /*0aa0*/  @P0 SHF.R.S32.HI R12, RZ, 0x1f, R9 ;  /* 0x0000001fff0c0819 */ /* 0x000fc80000011409 */
[----:B------:R-:W-:Y:S02]  /*0ab0*/  @P0 LOP3.LUT R12, R12, R3, RZ, 0xc0, !PT ;  /* 0x000000030c0c0212 */ /* 0x000fe400078ec0ff */
[----:B------:R-:W-:-:S07]  /*0ac0*/  @!P0 LOP3.LUT R12, RZ, R9, RZ, 0x33, !PT ;  /* 0x00000009ff0c8212 */ /* 0x000fce00078e33ff */
.L_x_25:
[----:B------:R-:W-:Y:S05]  /*0ad0*/  BSYNC.RECONVERGENT B0 ;  /* 0x0000000000007941 */ /* 0x000fea0003800200 */
.L_x_24:
[----:B------:R-:W-:Y:S04]  /*0ae0*/  BSSY.RECONVERGENT B0, `(.L_x_26) ;  /* 0x0000007000007945 */ /* 0x000fe80003800200 */
[----:B------:R-:W-:Y:S05]  /*0af0*/  @!P1 BRA `(.L_x_27) ;  /* 0x0000000000149947 */ /* 0x000fea0003800000 */
[----:B------:R-:W-:-:S13]  /*0b00*/  ISETP.GE.AND P0, PT, R4, RZ, PT ;  /* 0x000000ff0400720c */ /* 0x000fda0003f06270 */
[----:B------:R-:W-:Y:S01]  /*0b10*/  @P0 IMAD.MOV R13, RZ, RZ, -R8 ;  /* 0x000000ffff0d0224 */ /* 0x000fe200078e0a08 */
[----:B------:R-:W-:-:S04]  /*0b20*/  @P0 SHF.R.S32.HI R4, RZ, 0x1f, R5 ;  /* 0x0000001fff040819 */ /* 0x000fc80000011405 */
[----:B------:R-:W-:Y:S01]  /*0b30*/  @P0 LOP3.LUT R13, R4, R13, RZ, 0xc0, !PT ;  /* 0x0000000d040d0212 */ /* 0x000fe200078ec0ff */
[----:B------:R-:W-:-:S07]  /*0b40*/  @!P0 IMAD.MOV R13, RZ, RZ, -R9 ;  /* 0x000000ffff0d8224 */ /* 0x000fce00078e0a09 */
.L_x_27:
[----:B------:R-:W-:Y:S05]  /*0b50*/  BSYNC.RECONVERGENT B0 ;  /* 0x0000000000007941 */ /* 0x000fea0003800200 */
.L_x_26:
        /* <DEDUP_REMOVED lines=11> */
.L_x_17:
        /* <DEDUP_REMOVED lines=8> */
[----:B------:R1:W2:Y:S01]  /*0c90*/  LDC.64 R8, c[0x4][R0] ;  /* 0x0100000000087b82 */ /* 0x0002a20000000a00 */
[----:B0-----:R-:W-:Y:S02]  /*0ca0*/  IMAD.U32 R4, RZ, RZ, UR4 ;  /* 0x00000004ff047e24 */ /* 0x001fe4000f8e00ff */
[----:B-1----:R-:W-:-:S07]  /*0cb0*/  IMAD.U32 R5, RZ, RZ, UR5 ;  /* 0x00000005ff057e24 */ /* 0x002fce000f8e00ff */
[----:B------:R-:W-:-:S07]  /*0cc0*/  LEPC R20, `(.L_x_29) ;  /* 0x000000001014794e */ /* 0x000fce0000000000 */
[----:B--2---:R-:W-:Y:S05]  /*0cd0*/  CALL.ABS.NOINC R8 ;  /* 0x0000000008007343 */ /* 0x004fea0003c00000 */
.L_x_29:
[----:B------:R-:W-:Y:S05]  /*0ce0*/  BSYNC.RECONVERGENT B6 ;  /* 0x0000000000067941 */ /* 0x000fea0003800200 */
.L_x_28:
[----:B------:R-:W0:Y:S01]  /*0cf0*/  S2R R3, SR_CgaCtaId ;  /* 0x0000000000037919 */ /* 0x000e220000008800 */
        /* <DEDUP_REMOVED lines=16> */
.L_x_34:
        /* <DEDUP_REMOVED lines=8> */
.L_x_33:
[----:B------:R-:W-:-:S07]  /*0e80*/  IMAD.MOV.U32 R8, RZ, RZ, R3 ;  /* 0x000000ffff087224 */ /* 0x000fce00078e0003 */
.L_x_32:
[----:B------:R-:W-:Y:S05]  /*0e90*/  BSYNC.RECONVERGENT B0 ;  /* 0x0000000000007941 */ /* 0x000fea0003800200 */
.L_x_31:
        /* <DEDUP_REMOVED lines=17> */
.L_x_36:
[----:B------:R-:W-:Y:S05]  /*0fb0*/  BSYNC.RECONVERGENT B0 ;  /* 0x0000000000007941 */ /* 0x000fea0003800200 */
.L_x_35:
[----:B------:R-:W-:Y:S04]  /*0fc0*/  BSSY.RECONVERGENT B0, `(.L_x_37) ;  /* 0x0000007000007945 */ /* 0x000fe80003800200 */
[----:B------:R-:W-:Y:S05]  /*0fd0*/  @!P0 BRA `(.L_x_38) ;  /* 0x0000000000148947 */ /* 0x000fea0003800000 */
[----:B------:R-:W-:-:S13]  /*0fe0*/  ISETP.GE.AND P0, PT, R4, RZ, PT ;  /* 0x000000ff0400720c */ /* 0x000fda0003f06270 */
[----:B------:R-:W-:Y:S01]  /*0ff0*/  @P0 IMAD.MOV R3, RZ, RZ, -R8 ;  /* 0x000000ffff030224 */ /* 0x000fe200078e0a08 */
[----:B------:R-:W-:-:S04]  /*1000*/  @P0 SHF.R.S32.HI R12, RZ, 0x1f, R9 ;  /* 0x0000001fff0c0819 */ /* 0x000fc80000011409 */
[----:B------:R-:W-:Y:S02]  /*1010*/  @P0 LOP3.LUT R12, R12, R3, RZ, 0xc0, !PT ;  /* 0x000000030c0c0212 */ /* 0x000fe400078ec0ff */
[----:B------:R-:W-:-:S07]  /*1020*/  @!P0 LOP3.LUT R12, RZ, R9, RZ, 0x33, !PT ;  /* 0x00000009ff0c8212 */ /* 0x000fce00078e33ff */
.L_x_38:
[----:B------:R-:W-:Y:S05]  /*1030*/  BSYNC.RECONVERGENT B0 ;  /* 0x0000000000007941 */ /* 0x000fea0003800200 */
.L_x_37:
[----:B------:R-:W-:Y:S04]  /*1040*/  BSSY.RECONVERGENT B0, `(.L_x_39) ;  /* 0x0000007000007945 */ /* 0x000fe80003800200 */
[----:B------:R-:W-:Y:S05]  /*1050*/  @!P1 BRA `(.L_x_40) ;  /* 0x0000000000149947 */ /* 0x000fea0003800000 */
[----:B------:R-:W-:-:S13]  /*1060*/  ISETP.GE.AND P0, PT, R4, RZ, PT ;  /* 0x000000ff0400720c */ /* 0x000fda0003f06270 */
[----:B------:R-:W-:Y:S01]  /*1070*/  @P0 IMAD.MOV R13, RZ, RZ, -R8 ;  /* 0x000000ffff0d0224 */ /* 0x000fe200078e0a08 */
[----:B------:R-:W-:-:S04]  /*1080*/  @P0 SHF.R.S32.HI R4, RZ, 0x1f, R5 ;  /* 0x0000001fff040819 */ /* 0x000fc80000011405 */
[----:B------:R-:W-:Y:S01]  /*1090*/  @P0 LOP3.LUT R13, R4, R13, RZ, 0xc0, !PT ;  /* 0x0000000d040d0212 */ /* 0x000fe200078ec0ff */
[----:B------:R-:W-:-:S07]  /*10a0*/  @!P0 IMAD.MOV R13, RZ, RZ, -R9 ;  /* 0x000000ffff0d8224 */ /* 0x000fce00078e0a09 */
.L_x_40:
[----:B------:R-:W-:Y:S05]  /*10b0*/  BSYNC.RECONVERGENT B0 ;  /* 0x0000000000007941 */ /* 0x000fea0003800200 */
.L_x_39:
        /* <DEDUP_REMOVED lines=11> */
.L_x_30:
        /* <DEDUP_REMOVED lines=13> */
.L_x_42:
[----:B------:R-:W-:Y:S05]  /*1240*/  BSYNC.RECONVERGENT B6 ;  /* 0x0000000000067941 */ /* 0x000fea0003800200 */
.L_x_41:
[----:B------:R-:W0:Y:S01]  /*1250*/  S2R R3, SR_CgaCtaId ;  /* 0x0000000000037919 */ /* 0x000e220000008800 */
[----:B------:R-:W-:-:S04]  /*1260*/  MOV R0, 0x400 ;  /* 0x0000040000007802 */ /* 0x000fc80000000f00 */
[----:B0-----:R-:W-:-:S05]  /*1270*/  LEA R6, R3, R0, 0x18 ;  /* 0x0000000003067211 */ /* 0x001fca00078ec0ff */
[----:B------:R-:W0:Y:S02]  /*1280*/  LDS R0, [R6+0x18] ;  /* 0x0000180006007984 */ /* 0x000e240000000800 */
[----:B0-----:R-:W-:-:S13]  /*1290*/  ISETP.GE.U32.AND P0, PT, R17, R0, PT ;  /* 0x000000001100720c */ /* 0x001fda0003f06070 */
[----:B------:R-:W-:Y:S05]  /*12a0*/  @P0 BRA `(.L_x_43) ;  /* 0x0000000400080947 */ /* 0x000fea0003800000 */
[----:B------:R-:W0:Y:S01]  /*12b0*/  LDS R0, [R6+0x4] ;  /* 0x0000040006007984 */ /* 0x000e220000000800 */
[----:B------:R-:W-:Y:S01]  /*12c0*/  BSSY.RECONVERGENT B0, `(.L_x_44) ;  /* 0x0000013000007945 */ /* 0x000fe20003800200 */
[----:B------:R-:W-:Y:S02]  /*12d0*/  IMAD.MOV.U32 R8, RZ, RZ, 0x1 ;  /* 0x00000001ff087424 */ /* 0x000fe400078e00ff */
[----:B------:R-:W-:Y:S02]  /*12e0*/  IMAD.MOV.U32 R9, RZ, RZ, 0x2 ;  /* 0x00000002ff097424 */ /* 0x000fe400078e00ff */
[----:B------:R-:W-:Y:S01]  /*12f0*/  IMAD.MOV.U32 R10, RZ, RZ, R17 ;  /* 0x000000ffff0a7224 */ /* 0x000fe200078e0011 */
[----:B0-----:R-:W-:-:S13]  /*1300*/  ISETP.GE.U32.AND P0, PT, R17, R0, PT ;  /* 0x000000001100720c */ /* 0x001fda0003f06070 */
[----:B------:R-:W-:Y:S05]  /*1310*/  @!P0 BRA `(.L_x_45) ;  /* 0x0000000000348947 */ /* 0x000fea0003800000 */
[----:B------:R-:W-:Y:S01]  /*1320*/  BSSY.RECONVERGENT B1, `(.L_x_46) ;  /* 0x000000b000017945 */ /* 0x000fe20003800200 */
[----:B------:R-:W-:Y:S02]  /*1330*/  IMAD.MOV.U32 R3, RZ, RZ, 0x1 ;  /* 0x00000001ff037424 */ /* 0x000fe400078e00ff */
[----:B------:R-:W-:Y:S02]  /*1340*/  IMAD.MOV.U32 R9, RZ, RZ, 0x2 ;  /* 0x00000002ff097424 */ /* 0x000fe400078e00ff */
[----:B------:R-:W-:-:S07]  /*1350*/  IMAD.MOV.U32 R10, RZ, RZ, R17 ;  /* 0x000000ffff0a7224 */ /* 0x000fce00078e0011 */
.L_x_47:
        /* <DEDUP_REMOVED lines=8> */
.L_x_46:
[----:B------:R-:W-:-:S07]  /*13e0*/  IMAD.MOV.U32 R8, RZ, RZ, R3 ;  /* 0x000000ffff087224 */ /* 0x000fce00078e0003 */
.L_x_45:
[----:B------:R-:W-:Y:S05]  /*13f0*/  BSYNC.RECONVERGENT B0 ;  /* 0x0000000000007941 */ /* 0x000fea0003800200 */
.L_x_44:
        /* <DEDUP_REMOVED lines=17> */
.L_x_49:
[----:B------:R-:W-:Y:S05]  /*1510*/  BSYNC.RECONVERGENT B0 ;  /* 0x0000000000007941 */ /* 0x000fea0003800200 */
.L_x_48:
[----:B------:R-:W-:Y:S04]  /*1520*/  BSSY.RECONVERGENT B0, `(.L_x_50) ;  /* 0x0000007000007945 */ /* 0x000fe80003800200 */
[----:B------:R-:W-:Y:S05]  /*1530*/  @!P0 BRA `(.L_x_51) ;  /* 0x0000000000148947 */ /* 0x000fea0003800000 */
[----:B------:R-:W-:-:S13]  /*1540*/  ISETP.GT.AND P0, PT, R6, -0x1, PT ;  /* 0xffffffff0600780c */ /* 0x000fda0003f04270 */
[----:B------:R-:W-:Y:S01]  /*1550*/  @P0 IMAD.MOV R4, RZ, RZ, -R8 ;  /* 0x000000ffff040224 */ /* 0x000fe200078e0a08 */
[----:B------:R-:W-:Y:S02]  /*1560*/  @P0 SHF.R.S32.HI R3, RZ, 0x1f, R9 ;  /* 0x0000001fff030819 */ /* 0x000fe40000011409 */
[----:B------:R-:W-:Y:S02]  /*1570*/  @!P0 LOP3.LUT R12, RZ, R9, RZ, 0x33, !PT ;  /* 0x00000009ff0c8212 */ /* 0x000fe400078e33ff */
[----:B------:R-:W-:-:S07]  /*1580*/  @P0 LOP3.LUT R12, R3, R4, RZ, 0xc0, !PT ;  /* 0x00000004030c0212 */ /* 0x000fce00078ec0ff */
.L_x_51:
[----:B------:R-:W-:Y:S05]  /*1590*/  BSYNC.RECONVERGENT B0 ;  /* 0x0000000000007941 */ /* 0x000fea0003800200 */
.L_x_50:
[----:B------:R-:W-:Y:S04]  /*15a0*/  BSSY.RECONVERGENT B0, `(.L_x_52) ;  /* 0x0000007000007945 */ /* 0x000fe80003800200 */
[----:B------:R-:W-:Y:S05]  /*15b0*/  @!P1 BRA `(.L_x_53) ;  /* 0x0000000000149947 */ /* 0x000fea0003800000 */
[----:B------:R-:W-:-:S13]  /*15c0*/  ISETP.GT.AND P0, PT, R6, -0x1, PT ;  /* 0xffffffff0600780c */ /* 0x000fda0003f04270 */
[----:B------:R-:W-:Y:S01]  /*15d0*/  @P0 IMAD.MOV R3, RZ, RZ, -R8 ;  /* 0x000000ffff030224 */ /* 0x000fe200078e0a08 */
[----:B------:R-:W-:Y:S01]  /*15e0*/  @P0 SHF.R.S32.HI R4, RZ, 0x1f, R5 ;  /* 0x0000001fff040819 */ /* 0x000fe20000011405 */
[----:B------:R-:W-:-:S03]  /*15f0*/  @!P0 IMAD.MOV R13, RZ, RZ, -R9 ;  /* 0x000000ffff0d8224 */ /* 0x000fc600078e0a09 */
[----:B------:R-:W-:-:S07]  /*1600*/  @P0 LOP3.LUT R13, R4, R3, RZ, 0xc0, !PT ;  /* 0x00000003040d0212 */ /* 0x000fce00078ec0ff */
.L_x_53:
[----:B------:R-:W-:Y:S05]  /*1610*/  BSYNC.RECONVERGENT B0 ;  /* 0x0000000000007941 */ /* 0x000fea0003800200 */
.L_x_52:
        /* <DEDUP_REMOVED lines=11> */
.L_x_43:
        /* <DEDUP_REMOVED lines=13> */
.L_x_55:
[----:B------:R-:W-:Y:S05]  /*17a0*/  BSYNC.RECONVERGENT B6 ;  /* 0x0000000000067941 */ /* 0x000fea0003800200 */
.L_x_54:
        /* <DEDUP_REMOVED lines=9> */
[----:B------:R-:W-:Y:S02]  /*1840*/  IMAD.MOV.U32 R10, RZ, RZ, R17 ;  /* 0x000000ffff0a7224 */ /* 0x000fe400078e0011 */
[----:B------:R-:W-:Y:S01]  /*1850*/  IMAD.MOV.U32 R8, RZ, RZ, 0x2 ;  /* 0x00000002ff087424 */ /* 0x000fe200078e00ff */
[----:B0-----:R-:W-:-:S13]  /*1860*/  ISETP.GE.U32.AND P0, PT, R17, R0, PT ;  /* 0x000000001100720c */ /* 0x001fda0003f06070 */
[----:B------:R-:W-:Y:S05]  /*1870*/  @!P0 BRA `(.L_x_58) ;  /* 0x0000000000348947 */ /* 0x000fea0003800000 */
[----:B------:R-:W-:Y:S01]  /*1880*/  BSSY.RECONVERGENT B1, `(.L_x_59) ;  /* 0x000000b000017945 */ /* 0x000fe20003800200 */
[----:B------:R-:W-:Y:S02]  /*1890*/  IMAD.MOV.U32 R3, RZ, RZ, 0x2 ;  /* 0x00000002ff037424 */ /* 0x000fe400078e00ff */
[----:B------:R-:W-:Y:S02]  /*18a0*/  IMAD.MOV.U32 R10, RZ, RZ, R17 ;  /* 0x000000ffff0a7224 */ /* 0x000fe400078e0011 */
[----:B------:R-:W-:-:S07]  /*18b0*/  IMAD.MOV.U32 R9, RZ, RZ, 0x2 ;  /* 0x00000002ff097424 */ /* 0x000fce00078e00ff */
.L_x_60:
        /* <DEDUP_REMOVED lines=8> */
.L_x_59:
[----:B------:R-:W-:-:S07]  /*1940*/  IMAD.MOV.U32 R8, RZ, RZ, R3 ;  /* 0x000000ffff087224 */ /* 0x000fce00078e0003 */
.L_x_58:
[----:B------:R-:W-:Y:S05]  /*1950*/  BSYNC.RECONVERGENT B0 ;  /* 0x0000000000007941 */ /* 0x000fea0003800200 */
.L_x_57:
        /* <DEDUP_REMOVED lines=17> */
.L_x_62:
[----:B------:R-:W-:Y:S05]  /*1a70*/  BSYNC.RECONVERGENT B0 ;  /* 0x0000000000007941 */ /* 0x000fea0003800200 */
.L_x_61:
[----:B------:R-:W-:Y:S04]  /*1a80*/  BSSY.RECONVERGENT B0, `(.L_x_63) ;  /* 0x0000007000007945 */ /* 0x000fe80003800200 */
[----:B------:R-:W-:Y:S05]  /*1a90*/  @!P0 BRA `(.L_x_64) ;  /* 0x0000000000148947 */ /* 0x000fea0003800000 */
[----:B------:R-:W-:-:S13]  /*1aa0*/  ISETP.GE.AND P0, PT, R4, RZ, PT ;  /* 0x000000ff0400720c */ /* 0x000fda0003f06270 */
[----:B------:R-:W-:Y:S01]  /*1ab0*/  @P0 IMAD.MOV R3, RZ, RZ, -R8 ;  /* 0x000000ffff030224 */ /* 0x000fe200078e0a08 */
[----:B------:R-:W-:-:S04]  /*1ac0*/  @P0 SHF.R.S32.HI R12, RZ, 0x1f, R9 ;  /* 0x0000001fff0c0819 */ /* 0x000fc80000011409 */
[----:B------:R-:W-:Y:S02]  /*1ad0*/  @P0 LOP3.LUT R12, R12, R3, RZ, 0xc0, !PT ;  /* 0x000000030c0c0212 */ /* 0x000fe400078ec0ff */
[----:B------:R-:W-:-:S07]  /*1ae0*/  @!P0 LOP3.LUT R12, RZ, R9, RZ, 0x33, !PT ;  /* 0x00000009ff0c8212 */ /* 0x000fce00078e33ff */
.L_x_64:
[----:B------:R-:W-:Y:S05]  /*1af0*/  BSYNC.RECONVERGENT B0 ;  /* 0x0000000000007941 */ /* 0x000fea0003800200 */
.L_x_63:
[----:B------:R-:W-:Y:S04]  /*1b00*/  BSSY.RECONVERGENT B0, `(.L_x_65) ;  /* 0x0000007000007945 */ /* 0x000fe80003800200 */
[----:B------:R-:W-:Y:S05]  /*1b10*/  @!P1 BRA `(.L_x_66) ;  /* 0x0000000000149947 */ /* 0x000fea0003800000 */
[----:B------:R-:W-:-:S13]  /*1b20*/  ISETP.GE.AND P0, PT, R4, RZ, PT ;  /* 0x000000ff0400720c */ /* 0x000fda0003f06270 */
[----:B------:R-:W-:Y:S01]  /*1b30*/  @P0 IMAD.MOV R13, RZ, RZ, -R8 ;  /* 0x000000ffff0d0224 */ /* 0x000fe200078e0a08 */
[----:B------:R-:W-:-:S04]  /*1b40*/  @P0 SHF.R.S32.HI R4, RZ, 0x1f, R5 ;  /* 0x0000001fff040819 */ /* 0x000fc80000011405 */
[----:B------:R-:W-:Y:S01]  /*1b50*/  @P0 LOP3.LUT R13, R4, R13, RZ, 0xc0, !PT ;  /* 0x0000000d040d0212 */ /* 0x000fe200078ec0ff */
[----:B------:R-:W-:-:S07]  /*1b60*/  @!P0 IMAD.MOV R13, RZ, RZ, -R9 ;  /* 0x000000ffff0d8224 */ /* 0x000fce00078e0a09 */
.L_x_66:
[----:B------:R-:W-:Y:S05]  /*1b70*/  BSYNC.RECONVERGENT B0 ;  /* 0x0000000000007941 */ /* 0x000fea0003800200 */
.L_x_65:
        /* <DEDUP_REMOVED lines=11> */
.L_x_56:
[----:B------:R-:W-:Y:S05]  /*1c30*/  WARPSYNC.ALL ;  /* 0x0000000000007948 */ /* 0x000fea0003800000 */
[----:B------:R-:W-:Y:S01]  /*1c40*/  BAR.SYNC.DEFER_BLOCKING 0x0 ;  /* 0x0000000000007b1d */ /* 0x000fe20000010000 */
[----:B------:R-:W-:-:S13]  /*1c50*/  ISETP.NE.AND P0, PT, R17, RZ, PT ;  /* 0x000000ff1100720c */ /* 0x000fda0003f05270 */
[----:B------:R-:W-:Y:S05]  /*1c60*/  @P0 EXIT ;  /* 0x000000000000094d */ /* 0x000fea0003800000 */
        /* <DEDUP_REMOVED lines=8> */
.L_x_67:
[----:B------:R-:W-:Y:S05]  /*1cf0*/  EXIT ;  /* 0x000000000000794d */ /* 0x000fea0003800000 */
.L_x_68:
[----:B------:R-:W-:-:S00]  /*1d00*/  BRA `(.L_x_68) ;  /* 0xfffffffc00fc7947 */ /* 0x000fc0000383ffff */
[----:B------:R-:W-:-:S00]  /*1d10*/  NOP ;  /* 0x0000000000007918 */ /* 0x000fc00000000000 */
        /* <DEDUP_REMOVED lines=14> */
.L_x_69:


//--------------------- .nv.global.init           --------------------------
	.section	.nv.global.init,"aw",@progbits
.nv.global.init:
	.type		$str$1,@object
	.size		$str$1,($str - $str$1)
$str$1:
        /*0000*/ 	.byte	0x0a, 0x00
	.type		$str,@object
	.size		$str,(.L_0 - $str)
$str:
        /*0002*/ 	.byte	0x28, 0x25, 0x64, 0x2c, 0x20, 0x25, 0x64, 0x2c, 0x20, 0x25, 0x64, 0x29, 0x20, 0x2d, 0x3e, 0x20
        /*0012*/ 	.byte	0x75, 0x3a, 0x20, 0x25, 0x32, 0x64, 0x2c, 0x20, 0x6c, 0x3a, 0x20, 0x25, 0x32, 0x64, 0x2c, 0x20
        /*0022*/ 	.byte	0x64, 0x3a, 0x20, 0x25, 0x32, 0x64, 0x0a, 0x00
.L_0:


//--------------------- .nv.shared.mine_global_aligment --------------------------
	.section	.nv.shared.mine_global_aligment,"aw",@nobits
	.sectionflags	@""
	.align	4
.nv.shared.mine_global_aligment:
	.zero		1048


//--------------------- .nv.shared.reserved.0     --------------------------
	.section	.nv.shared.reserved.0,"aw",@nobits
	.weak		__nv_reservedSMEM_offset_0_alias
	.size		__nv_reservedSMEM_offset_0_alias, 0, 64
	.other		__nv_reservedSMEM_offset_0_alias,@"STO_CUDA_RESERVED_SHARED STV_DEFAULT"
__nv_reservedSMEM_offset_0_alias:
	.zero		0
	.zero		64


//--------------------- .nv.constant0.mine_global_aligment --------------------------
	.section	.nv.constant0.mine_global_aligment,"a",@progbits
	.sectionflags	@""
	.align	4
.nv.constant0.mine_global_aligment:
	.zero		912


//--------------------- SYMBOLS --------------------------

	.type		.nv.reservedSmem.offset0,@object
	.size		.nv.reservedSmem.offset0,0x4
	.type		.nv.reservedSmem.cap,@object
	.size		.nv.reservedSmem.cap,0x4
	.type		vprintf,@function
